	.headerflags	@"EF_CUDA_TEXMODE_UNIFIED EF_CUDA_64BIT_ADDRESS EF_CUDA_SM75 EF_CUDA_VIRTUAL_SM(EF_CUDA_SM75)"
	.elftype	@"ET_EXEC"


//--------------------- .nv.info                  --------------------------
	.section	.nv.info,"",@"SHT_CUDA_INFO"
	.align	4


	//----- nvinfo : EIATTR_REGCOUNT
	.align		4
        /*0000*/ 	.byte	0x04, 0x2f
        /*0002*/ 	.short	(.L_1 - .L_0)
	.align		4
.L_0:
        /*0004*/ 	.word	index@(matmul_kernel)
        /*0008*/ 	.word	0x00000024


	//----- nvinfo : EIATTR_MIN_STACK_SIZE
	.align		4
.L_1:
        /*000c*/ 	.byte	0x04, 0x12
        /*000e*/ 	.short	(.L_3 - .L_2)
	.align		4
.L_2:
        /*0010*/ 	.word	index@(matmul_kernel)
        /*0014*/ 	.word	0x00000000


	//----- nvinfo : EIATTR_FRAME_SIZE
	.align		4
.L_3:
        /*0018*/ 	.byte	0x04, 0x11
        /*001a*/ 	.short	(.L_5 - .L_4)
	.align		4
.L_4:
        /*001c*/ 	.word	index@(matmul_kernel)
        /*0020*/ 	.word	0x00000000


	//----- nvinfo : EIATTR_MIN_STACK_SIZE
	.align		4
.L_5:
        /*0024*/ 	.byte	0x04, 0x12
        /*0026*/ 	.short	(.L_7 - .L_6)
	.align		4
.L_6:
        /*0028*/ 	.word	index@(matmul_kernel)
        /*002c*/ 	.word	0x00000000
.L_7:


//--------------------- .nv.info.matmul_kernel    --------------------------
	.section	.nv.info.matmul_kernel,"",@"SHT_CUDA_INFO"
	.sectionflags	@""
	.align	4


	//----- nvinfo : EIATTR_SW_WAR
	.align		4
        /*0000*/ 	.byte	0x04, 0x36
        /*0002*/ 	.short	(.L_9 - .L_8)
.L_8:
        /*0004*/ 	.word	0x00000001


	//----- nvinfo : EIATTR_CUDA_API_VERSION
	.align		4
.L_9:
        /*0008*/ 	.byte	0x04, 0x37
        /*000a*/ 	.short	(.L_11 - .L_10)
.L_10:
        /*000c*/ 	.word	0x0000007c


	//----- nvinfo : EIATTR_PARAM_CBANK
	.align		4
.L_11:
        /*0010*/ 	.byte	0x04, 0x0a
        /*0012*/ 	.short	(.L_13 - .L_12)
	.align		4
.L_12:
        /*0014*/ 	.word	index@(.nv.constant0.matmul_kernel)
        /*0018*/ 	.short	0x0160
        /*001a*/ 	.short	0x0030


	//----- nvinfo : EIATTR_CBANK_PARAM_SIZE
	.align		4
.L_13:
        /*001c*/ 	.byte	0x03, 0x19
        /*001e*/ 	.short	0x0030


	//----- nvinfo : EIATTR_KPARAM_INFO
	.align		4
        /*0020*/ 	.byte	0x04, 0x17
        /*0022*/ 	.short	(.L_15 - .L_14)
.L_14:
        /*0024*/ 	.word	0x00000000
        /*0028*/ 	.short	0x0008
        /*002a*/ 	.short	0x002c
        /*002c*/ 	.byte	0x00, 0xf0, 0x11, 0x00


	//----- nvinfo : EIATTR_KPARAM_INFO
	.align		4
.L_15:
        /*0030*/ 	.byte	0x04, 0x17
        /*0032*/ 	.short	(.L_17 - .L_16)
.L_16:
        /*0034*/ 	.word	0x00000000
        /*0038*/ 	.short	0x0007
        /*003a*/ 	.short	0x0028
        /*003c*/ 	.byte	0x00, 0xf0, 0x11, 0x00


	//----- nvinfo : EIATTR_KPARAM_INFO
	.align		4
.L_17:
        /*0040*/ 	.byte	0x04, 0x17
        /*0042*/ 	.short	(.L_19 - .L_18)
.L_18:
        /*0044*/ 	.word	0x00000000
        /*0048*/ 	.short	0x0006
        /*004a*/ 	.short	0x0024
        /*004c*/ 	.byte	0x00, 0xf0, 0x11, 0x00


	//----- nvinfo : EIATTR_KPARAM_INFO
	.align		4
.L_19:
        /*0050*/ 	.byte	0x04, 0x17
        /*0052*/ 	.short	(.L_21 - .L_20)
.L_20:
        /*0054*/ 	.word	0x00000000
        /*0058*/ 	.short	0x0005
        /*005a*/ 	.short	0x0020
        /*005c*/ 	.byte	0x00, 0xf0, 0x11, 0x00


	//----- nvinfo : EIATTR_KPARAM_INFO
	.align		4
.L_21:
        /*0060*/ 	.byte	0x04, 0x17
        /*0062*/ 	.short	(.L_23 - .L_22)
.L_22:
        /*0064*/ 	.word	0x00000000
        /*0068*/ 	.short	0x0004
        /*006a*/ 	.short	0x001c
        /*006c*/ 	.byte	0x00, 0xf0, 0x11, 0x00


	//----- nvinfo : EIATTR_KPARAM_INFO
	.align		4
.L_23:
        /*0070*/ 	.byte	0x04, 0x17
        /*0072*/ 	.short	(.L_25 - .L_24)
.L_24:
        /*0074*/ 	.word	0x00000000
        /*0078*/ 	.short	0x0003
        /*007a*/ 	.short	0x0018
        /*007c*/ 	.byte	0x00, 0xf0, 0x11, 0x00


	//----- nvinfo : EIATTR_KPARAM_INFO
	.align		4
.L_25:
        /*0080*/ 	.byte	0x04, 0x17
        /*0082*/ 	.short	(.L_27 - .L_26)
.L_26:
        /*0084*/ 	.word	0x00000000
        /*0088*/ 	.short	0x0002
        /*008a*/ 	.short	0x0010
        /*008c*/ 	.byte	0x00, 0xf0, 0x21, 0x00


	//----- nvinfo : EIATTR_KPARAM_INFO
	.align		4
.L_27:
        /*0090*/ 	.byte	0x04, 0x17
        /*0092*/ 	.short	(.L_29 - .L_28)
.L_28:
        /*0094*/ 	.word	0x00000000
        /*0098*/ 	.short	0x0001
        /*009a*/ 	.short	0x0008
        /*009c*/ 	.byte	0x00, 0xf0, 0x21, 0x00


	//----- nvinfo : EIATTR_KPARAM_INFO
	.align		4
.L_29:
        /*00a0*/ 	.byte	0x04, 0x17
        /*00a2*/ 	.short	(.L_31 - .L_30)
.L_30:
        /*00a4*/ 	.word	0x00000000
        /*00a8*/ 	.short	0x0000
        /*00aa*/ 	.short	0x0000
        /*00ac*/ 	.byte	0x00, 0xf0, 0x21, 0x00


	//----- nvinfo : EIATTR_MAXREG_COUNT
	.align		4
.L_31:
        /*00b0*/ 	.byte	0x03, 0x1b
        /*00b2*/ 	.short	0x00ff


	//----- nvinfo : EIATTR_EXIT_INSTR_OFFSETS
	.align		4
        /*00b4*/ 	.byte	0x04, 0x1c
        /*00b6*/ 	.short	(.L_33 - .L_32)


	//   ....[0]....
.L_32:
        /*00b8*/ 	.word	0x000007c0


	//   ....[1]....
        /*00bc*/ 	.word	0x00000830


	//----- nvinfo : EIATTR_MAX_THREADS
	.align		4
.L_33:
        /*00c0*/ 	.byte	0x04, 0x05
        /*00c2*/ 	.short	(.L_35 - .L_34)
.L_34:
        /*00c4*/ 	.word	0x00000080
        /*00c8*/ 	.word	0x00000001
        /*00cc*/ 	.word	0x00000001
.L_35:


//--------------------- .nv.callgraph             --------------------------
	.section	.nv.callgraph,"",@"SHT_CUDA_CALLGRAPH"
	.align	4
	.sectionentsize	8
	.align		4
        /*0000*/ 	.word	0x00000000
	.align		4
        /*0004*/ 	.word	0xffffffff
	.align		4
        /*0008*/ 	.word	0x00000000
	.align		4
        /*000c*/ 	.word	0xfffffffe
	.align		4
        /*0010*/ 	.word	0x00000000
	.align		4
        /*0014*/ 	.word	0xfffffffd
	.align		4
        /*0018*/ 	.word	0x00000000
	.align		4
        /*001c*/ 	.word	0xfffffffc


//--------------------- .nv.rel.action            --------------------------
	.section	.nv.rel.action,"",@"SHT_CUDA_RELOCINFO"
	.align	8
	.sectionentsize	8
        /*0000*/ 	.byte	0x73, 0x00, 0x00, 0x00, 0x00, 0x00, 0x00, 0x00, 0x00, 0x00, 0x00, 0x11, 0x25, 0x00, 0x05, 0x36


//--------------------- .nv.constant0.matmul_kernel --------------------------
	.section	.nv.constant0.matmul_kernel,"a",@progbits
	.sectionflags	@""
	.align	4
.nv.constant0.matmul_kernel:
	.zero		400


//--------------------- .text.matmul_kernel       --------------------------
	.section	.text.matmul_kernel,"ax",@progbits
	.sectionflags	@"SHF_BARRIERS=1"
	.sectioninfo	@"SHI_REGISTERS=36"
	.align	128
        .global         matmul_kernel
        .type           matmul_kernel,@function
        .size           matmul_kernel,(.L_x_5 - matmul_kernel)
        .other          matmul_kernel,@"STO_CUDA_ENTRY STV_DEFAULT"
matmul_kernel:
.text.matmul_kernel:
[----:B------:R-:W-:Y:S02]  /*0000*/  IMAD.MOV.U32 R1, RZ, RZ, c[0x0][0x28] ;  /* 0x00000a00ff017624 */ /* 0x000fe400078e00ff */
[----:B------:R-:W0:Y:S01]  /*0010*/  S2UR UR4, SR_CTAID.Y ;  /* 0x00000000000479c3 */ /* 0x000e220000002600 */
[----:B------:R-:W-:Y:S01]  /*0020*/  IMAD.MOV.U32 R31, RZ, RZ, c[0x0][0x180] ;  /* 0x00006000ff1f7624 */ /* 0x000fe200078e00ff */
[----:B------:R-:W-:Y:S02]  /*0030*/  CS2R R4, SRZ ;  /* 0x0000000000047805 */ /* 0x000fe4000001ff00 */
[----:B------:R-:W1:Y:S02]  /*0040*/  S2R R0, SR_CTAID.X ;  /* 0x0000000000007919 */ /* 0x000e640000002500 */
[----:B------:R-:W-:Y:S02]  /*0050*/  ISETP.GE.AND P0, PT, R31, 0x1, PT ;  /* 0x000000011f00780c */ /* 0x000fe40003f06270 */
[----:B------:R-:W2:Y:S01]  /*0060*/  S2R R3, SR_TID.X ;  /* 0x0000000000037919 */ /* 0x000ea20000002100 */
[----:B0-----:R-:W-:Y:S01]  /*0070*/  USHF.L.U32 UR4, UR4, 0x4, URZ ;  /* 0x0000000404047899 */ /* 0x001fe2000800063f */
[----:B-1----:R-:W-:Y:S01]  /*0080*/  IMAD.SHL.U32 R0, R0, 0x10, RZ ;  /* 0x0000001000007824 */ /* 0x002fe200078e00ff */
[----:B--2---:R-:W-:-:S07]  /*0090*/  LOP3.LUT R2, R3, 0xf, RZ, 0xc0, !PT ;  /* 0x0000000f03027812 */ /* 0x004fce00078ec0ff */
[----:B------:R-:W-:Y:S05]  /*00a0*/  @!P0 BRA `(.L_x_0) ;  /* 0x000005a000008947 */ /* 0x000fea0003800000 */
[--C-:B------:R-:W-:Y:S01]  /*00b0*/  SHF.R.U32.HI R4, RZ, 0x4, R3.reuse ;  /* 0x00000004ff047819 */ /* 0x100fe20000011603 */
[----:B------:R-:W-:Y:S01]  /*00c0*/  IMAD.MOV.U32 R7, RZ, RZ, 0x4 ;  /* 0x00000004ff077424 */ /* 0x000fe200078e00ff */
[----:B------:R-:W-:Y:S01]  /*00d0*/  ISETP.GT.AND P1, PT, R31, 0x3, PT ;  /* 0x000000031f00780c */ /* 0x000fe20003f24270 */
[----:B------:R-:W-:Y:S01]  /*00e0*/  CS2R R10, SRZ ;  /* 0x00000000000a7805 */ /* 0x000fe2000001ff00 */
[----:B------:R-:W-:Y:S02]  /*00f0*/  SGXT.U32 R4, R4, 0x3 ;  /* 0x000000030404781a */ /* 0x000fe40000000000 */
[----:B------:R-:W-:Y:S02]  /*0100*/  LOP3.LUT R6, R0, 0xf, R3, 0xf8, !PT ;  /* 0x0000000f00067812 */ /* 0x000fe400078ef803 */
[----:B------:R-:W-:Y:S02]  /*0110*/  IADD3 R4, R4, UR4, RZ ;  /* 0x0000000404047c10 */ /* 0x000fe4000fffe0ff */
[----:B------:R-:W-:-:S02]  /*0120*/  PLOP3.LUT P0, PT, PT, PT, PT, 0x80, 0x0 ;  /* 0x000000000000781c */ /* 0x000fc40003f0f070 */
[C---:B------:R-:W-:Y:S01]  /*0130*/  IADD3 R5, R4.reuse, 0x8, RZ ;  /* 0x0000000804057810 */ /* 0x040fe20007ffe0ff */
[----:B------:R-:W-:-:S04]  /*0140*/  IMAD R8, R4, c[0x0][0x184], RZ ;  /* 0x0000610004087a24 */ /* 0x000fc800078e02ff */
[----:B------:R-:W-:Y:S02]  /*0150*/  IMAD R5, R5, c[0x0][0x184], RZ ;  /* 0x0000610005057a24 */ /* 0x000fe400078e02ff */
[----:B------:R-:W-:-:S04]  /*0160*/  IMAD.WIDE R8, R8, R7, c[0x0][0x160] ;  /* 0x0000580008087625 */ /* 0x000fc800078e0207 */
[-C--:B------:R-:W-:Y:S02]  /*0170*/  IMAD.WIDE R14, R5, R7.reuse, c[0x0][0x160] ;  /* 0x00005800050e7625 */ /* 0x080fe400078e0207 */
[----:B------:R-:W-:Y:S02]  /*0180*/  CS2R R4, SRZ ;  /* 0x0000000000047805 */ /* 0x000fe4000001ff00 */
[----:B------:R-:W-:Y:S01]  /*0190*/  IMAD.WIDE R6, R6, R7, c[0x0][0x168] ;  /* 0x00005a0006067625 */ /* 0x000fe200078e0207 */
[----:B------:R-:W-:Y:S01]  /*01a0*/  MOV R33, R15 ;  /* 0x0000000f00217202 */ /* 0x000fe20000000f00 */
[----:B------:R-:W-:Y:S05]  /*01b0*/  @!P1 BRA `(.L_x_1) ;  /* 0x0000027000009947 */ /* 0x000fea0003800000 */
[----:B------:R-:W-:Y:S02]  /*01c0*/  PLOP3.LUT P0, PT, PT, PT, PT, 0x8, 0x0 ;  /* 0x000000000000781c */ /* 0x000fe40003f0e170 */
[----:B------:R-:W-:Y:S02]  /*01d0*/  IADD3 R31, R31, -0x3, RZ ;  /* 0xfffffffd1f1f7810 */ /* 0x000fe40007ffe0ff */
.L_x_2:
[C-C-:B------:R-:W-:Y:S01]  /*01e0*/  IMAD.WIDE R12, R11.reuse, 0x4, R6.reuse ;  /* 0x000000040b0c7825 */ /* 0x140fe200078e0206 */
[----:B------:R-:W-:Y:S01]  /*01f0*/  IADD3 R11, R11, c[0x0][0x188], RZ ;  /* 0x000062000b0b7a10 */ /* 0x000fe20007ffe0ff */
[----:B------:R0:W2:Y:S03]  /*0200*/  LDG.E.SYS R22, [R8] ;  /* 0x0000000008167381 */ /* 0x0000a600001ee900 */
[C---:B------:R-:W-:Y:S01]  /*0210*/  IADD3 R19, R11.reuse, c[0x0][0x188], RZ ;  /* 0x000062000b137a10 */ /* 0x040fe20007ffe0ff */
[--C-:B------:R-:W-:Y:S01]  /*0220*/  IMAD.WIDE R16, R11, 0x4, R6.reuse ;  /* 0x000000040b107825 */ /* 0x100fe200078e0206 */
[----:B------:R0:W3:Y:S04]  /*0230*/  LDG.E.SYS R23, [R8+0x4] ;  /* 0x0000040008177381 */ /* 0x0000e800001ee900 */
[----:B------:R1:W2:Y:S01]  /*0240*/  LDG.E.SYS R15, [R12] ;  /* 0x000000000c0f7381 */ /* 0x0002a200001ee900 */
[C---:B------:R-:W-:Y:S01]  /*0250*/  IADD3 R27, R19.reuse, c[0x0][0x188], RZ ;  /* 0x00006200131b7a10 */ /* 0x040fe20007ffe0ff */
[----:B------:R-:W-:-:S02]  /*0260*/  IMAD.WIDE R18, R19, 0x4, R6 ;  /* 0x0000000413127825 */ /* 0x000fc400078e0206 */
[----:B------:R-:W3:Y:S04]  /*0270*/  LDG.E.SYS R16, [R16] ;  /* 0x0000000010107381 */ /* 0x000ee800001ee900 */
[----:B------:R0:W4:Y:S01]  /*0280*/  LDG.E.SYS R25, [R8+0x8] ;  /* 0x0000080008197381 */ /* 0x00012200001ee900 */
[----:B-1----:R-:W-:Y:S02]  /*0290*/  IMAD.MOV.U32 R12, RZ, RZ, R14 ;  /* 0x000000ffff0c7224 */ /* 0x002fe400078e000e */
[----:B------:R-:W-:Y:S01]  /*02a0*/  IMAD.MOV.U32 R13, RZ, RZ, R33 ;  /* 0x000000ffff0d7224 */ /* 0x000fe200078e0021 */
[----:B------:R-:W4:Y:S01]  /*02b0*/  LDG.E.SYS R18, [R18] ;  /* 0x0000000012127381 */ /* 0x000f2200001ee900 */
[----:B------:R-:W-:-:S03]  /*02c0*/  IMAD.WIDE R20, R27, 0x4, R6 ;  /* 0x000000041b147825 */ /* 0x000fc600078e0206 */
[----:B------:R0:W5:Y:S04]  /*02d0*/  LDG.E.SYS R29, [R8+0xc] ;  /* 0x00000c00081d7381 */ /* 0x00016800001ee900 */
[----:B------:R-:W4:Y:S04]  /*02e0*/  LDG.E.SYS R11, [R12] ;  /* 0x000000000c0b7381 */ /* 0x000f2800001ee900 */
[----:B------:R-:W5:Y:S04]  /*02f0*/  LDG.E.SYS R24, [R12+0x4] ;  /* 0x000004000c187381 */ /* 0x000f6800001ee900 */
[----:B------:R-:W5:Y:S04]  /*0300*/  LDG.E.SYS R26, [R12+0x8] ;  /* 0x000008000c1a7381 */ /* 0x000f6800001ee900 */
[----:B------:R-:W5:Y:S04]  /*0310*/  LDG.E.SYS R20, [R20] ;  /* 0x0000000014147381 */ /* 0x000f6800001ee900 */
[----:B------:R-:W5:Y:S01]  /*0320*/  LDG.E.SYS R28, [R12+0xc] ;  /* 0x00000c000c1c7381 */ /* 0x000f6200001ee900 */
[----:B------:R-:W-:-:S02]  /*0330*/  IADD3 R14, P1, R12, 0x10, RZ ;  /* 0x000000100c0e7810 */ /* 0x000fc40007f3e0ff */
[----:B------:R-:W-:-:S03]  /*0340*/  IADD3 R10, R10, 0x4, RZ ;  /* 0x000000040a0a7810 */ /* 0x000fc60007ffe0ff */
[----:B------:R-:W-:Y:S01]  /*0350*/  IMAD.X R33, RZ, RZ, R13, P1 ;  /* 0x000000ffff217224 */ /* 0x000fe200008e060d */
[----:B------:R-:W-:Y:S02]  /*0360*/  ISETP.GE.AND P1, PT, R10, R31, PT ;  /* 0x0000001f0a00720c */ /* 0x000fe40003f26270 */
[----:B0-----:R-:W-:-:S04]  /*0370*/  IADD3 R8, P2, R8, 0x10, RZ ;  /* 0x0000001008087810 */ /* 0x001fc80007f5e0ff */
[----:B------:R-:W-:Y:S01]  /*0380*/  IADD3.X R9, RZ, R9, RZ, P2, !PT ;  /* 0x00000009ff097210 */ /* 0x000fe200017fe4ff */
[----:B--2---:R-:W-:-:S04]  /*0390*/  FFMA R22, R22, R15, R5 ;  /* 0x0000000f16167223 */ /* 0x004fc80000000005 */
[----:B---3--:R-:W-:Y:S02]  /*03a0*/  FFMA R22, R23, R16, R22 ;  /* 0x0000001017167223 */ /* 0x008fe40000000016 */
[----:B----4-:R-:W-:-:S04]  /*03b0*/  FFMA R11, R11, R15, R4 ;  /* 0x0000000f0b0b7223 */ /* 0x010fc80000000004 */
[----:B-----5:R-:W-:Y:S02]  /*03c0*/  FFMA R11, R24, R16, R11 ;  /* 0x00000010180b7223 */ /* 0x020fe4000000000b */
[-C--:B------:R-:W-:Y:S02]  /*03d0*/  FFMA R22, R25, R18.reuse, R22 ;  /* 0x0000001219167223 */ /* 0x080fe40000000016 */
[----:B------:R-:W-:Y:S02]  /*03e0*/  FFMA R11, R26, R18, R11 ;  /* 0x000000121a0b7223 */ /* 0x000fe4000000000b */
[-C--:B------:R-:W-:Y:S02]  /*03f0*/  FFMA R5, R29, R20.reuse, R22 ;  /* 0x000000141d057223 */ /* 0x080fe40000000016 */
[----:B------:R-:W-:Y:S01]  /*0400*/  FFMA R4, R28, R20, R11 ;  /* 0x000000141c047223 */ /* 0x000fe2000000000b */
[----:B------:R-:W-:Y:S01]  /*0410*/  IADD3 R11, R27, c[0x0][0x188], RZ ;  /* 0x000062001b0b7a10 */ /* 0x000fe20007ffe0ff */
[----:B------:R-:W-:Y:S05]  /*0420*/  @!P1 BRA `(.L_x_2) ;  /* 0xfffffdb000009947 */ /* 0x000fea000383ffff */
.L_x_1:
[----:B------:R-:W-:-:S04]  /*0430*/  IADD3 R12, -R10, c[0x0][0x180], RZ ;  /* 0x000060000a0c7a10 */ /* 0x000fc80007ffe1ff */
[----:B------:R-:W-:-:S12]  /*0440*/  ISETP.GT.AND P1, PT, R12, 0x1, PT ;  /* 0x000000010c00780c */ /* 0x000fd80003f24270 */
[----:B------:R-:W-:Y:S05]  /*0450*/  @!P1 BRA `(.L_x_3) ;  /* 0x0000016000009947 */ /* 0x000fea0003800000 */
[C-C-:B------:R-:W-:Y:S01]  /*0460*/  IMAD.WIDE R12, R11.reuse, 0x4, R6.reuse ;  /* 0x000000040b0c7825 */ /* 0x140fe200078e0206 */
[----:B------:R-:W-:Y:S01]  /*0470*/  IADD3 R19, R11, c[0x0][0x188], RZ ;  /* 0x000062000b137a10 */ /* 0x000fe20007ffe0ff */
[----:B------:R0:W2:Y:S04]  /*0480*/  LDG.E.SYS R18, [R8] ;  /* 0x0000000008127381 */ /* 0x0000a800001ee900 */
[----:B------:R-:W-:Y:S01]  /*0490*/  IMAD.WIDE R16, R19, 0x4, R6 ;  /* 0x0000000413107825 */ /* 0x000fe200078e0206 */
[----:B------:R0:W3:Y:S04]  /*04a0*/  LDG.E.SYS R20, [R8+0x4] ;  /* 0x0000040008147381 */ /* 0x0000e800001ee900 */
[----:B------:R1:W2:Y:S04]  /*04b0*/  LDG.E.SYS R15, [R12] ;  /* 0x000000000c0f7381 */ /* 0x0002a800001ee900 */
[----:B------:R-:W3:Y:S01]  /*04c0*/  LDG.E.SYS R16, [R16] ;  /* 0x0000000010107381 */ /* 0x000ee200001ee900 */
[----:B-1----:R-:W-:-:S02]  /*04d0*/  IMAD.MOV.U32 R12, RZ, RZ, R14 ;  /* 0x000000ffff0c7224 */ /* 0x002fc400078e000e */
[----:B------:R-:W-:-:S08]  /*04e0*/  IMAD.MOV.U32 R13, RZ, RZ, R33 ;  /* 0x000000ffff0d7224 */ /* 0x000fd000078e0021 */
[----:B------:R-:W4:Y:S04]  /*04f0*/  LDG.E.SYS R11, [R12] ;  /* 0x000000000c0b7381 */ /* 0x000f2800001ee900 */
[----:B------:R-:W5:Y:S01]  /*0500*/  LDG.E.SYS R21, [R12+0x4] ;  /* 0x000004000c157381 */ /* 0x000f6200001ee900 */
[----:B------:R-:W-:Y:S02]  /*0510*/  IADD3 R14, P1, R14, 0x8, RZ ;  /* 0x000000080e0e7810 */ /* 0x000fe40007f3e0ff */
[----:B0-----:R-:W-:Y:S02]  /*0520*/  IADD3 R8, P2, R8, 0x8, RZ ;  /* 0x0000000808087810 */ /* 0x001fe40007f5e0ff */
[----:B------:R-:W-:Y:S01]  /*0530*/  PLOP3.LUT P0, PT, PT, PT, PT, 0x8, 0x0 ;  /* 0x000000000000781c */ /* 0x000fe20003f0e170 */
[----:B------:R-:W-:Y:S01]  /*0540*/  IMAD.X R33, RZ, RZ, R33, P1 ;  /* 0x000000ffff217224 */ /* 0x000fe200008e0621 */
[----:B------:R-:W-:-:S02]  /*0550*/  IADD3 R10, R10, 0x2, RZ ;  /* 0x000000020a0a7810 */ /* 0x000fc40007ffe0ff */
[----:B------:R-:W-:Y:S01]  /*0560*/  IADD3.X R9, RZ, R9, RZ, P2, !PT ;  /* 0x00000009ff097210 */ /* 0x000fe200017fe4ff */
[----:B--2---:R-:W-:-:S04]  /*0570*/  FFMA R5, R18, R15, R5 ;  /* 0x0000000f12057223 */ /* 0x004fc80000000005 */
[----:B---3--:R-:W-:Y:S02]  /*0580*/  FFMA R5, R20, R16, R5 ;  /* 0x0000001014057223 */ /* 0x008fe40000000005 */
[----:B----4-:R-:W-:Y:S01]  /*0590*/  FFMA R4, R11, R15, R4 ;  /* 0x0000000f0b047223 */ /* 0x010fe20000000004 */
[----:B------:R-:W-:-:S03]  /*05a0*/  IADD3 R11, R19, c[0x0][0x188], RZ ;  /* 0x00006200130b7a10 */ /* 0x000fc60007ffe0ff */
[----:B-----5:R-:W-:Y:S02]  /*05b0*/  FFMA R4, R21, R16, R4 ;  /* 0x0000001015047223 */ /* 0x020fe40000000004 */
.L_x_3:
[----:B------:R-:W-:Y:S01]  /*05c0*/  ISETP.LT.OR P0, PT, R10, c[0x0][0x180], P0 ;  /* 0x000060000a007a0c */ /* 0x000fe20000701670 */
[----:B------:R-:W-:-:S11]  /*05d0*/  IMAD.MOV.U32 R15, RZ, RZ, R33 ;  /* 0x000000ffff0f7224 */ /* 0x000fd600078e0021 */
[----:B------:R-:W-:Y:S05]  /*05e0*/  @!P0 BRA `(.L_x_0) ;  /* 0x0000006000008947 */ /* 0x000fea0003800000 */
[----:B------:R-:W-:Y:S01]  /*05f0*/  IMAD.WIDE R6, R11, 0x4, R6 ;  /* 0x000000040b067825 */ /* 0x000fe200078e0206 */
[----:B------:R-:W2:Y:S04]  /*0600*/  LDG.E.SYS R8, [R8] ;  /* 0x0000000008087381 */ /* 0x000ea800001ee900 */
[----:B------:R-:W3:Y:S04]  /*0610*/  LDG.E.SYS R15, [R14] ;  /* 0x000000000e0f7381 */ /* 0x000ee800001ee900 */
[----:B------:R-:W2:Y:S02]  /*0620*/  LDG.E.SYS R6, [R6] ;  /* 0x0000000006067381 */ /* 0x000ea400001ee900 */
[----:B--2---:R-:W-:-:S02]  /*0630*/  FFMA R5, R8, R6, R5 ;  /* 0x0000000608057223 */ /* 0x004fc40000000005 */
[----:B---3--:R-:W-:Y:S02]  /*0640*/  FFMA R4, R15, R6, R4 ;  /* 0x000000060f047223 */ /* 0x008fe40000000004 */
.L_x_0:
[--C-:B------:R-:W-:Y:S02]  /*0650*/  SHF.R.U32.HI R7, RZ, 0x5, R3.reuse ;  /* 0x00000005ff077819 */ /* 0x100fe40000011603 */
[--C-:B------:R-:W-:Y:S02]  /*0660*/  SHF.R.U32.HI R6, RZ, 0x4, R3.reuse ;  /* 0x00000004ff067819 */ /* 0x100fe40000011603 */
[----:B------:R-:W-:Y:S02]  /*0670*/  SGXT.U32 R7, R7, 0x2 ;  /* 0x000000020707781a */ /* 0x000fe40000000000 */
[----:B------:R-:W-:Y:S02]  /*0680*/  SGXT.U32 R6, R6, 0x1 ;  /* 0x000000010606781a */ /* 0x000fe40000000000 */
[--C-:B------:R-:W-:Y:S01]  /*0690*/  SHF.R.U32.HI R8, RZ, 0x3, R3.reuse ;  /* 0x00000003ff087819 */ /* 0x100fe20000011603 */
[----:B------:R-:W-:Y:S01]  /*06a0*/  IMAD.SHL.U32 R9, R7, 0x2, RZ ;  /* 0x0000000207097824 */ /* 0x000fe200078e00ff */
[----:B------:R-:W-:Y:S01]  /*06b0*/  SHF.R.U32.HI R10, RZ, 0x3, R3 ;  /* 0x00000003ff0a7819 */ /* 0x000fe20000011603 */
[----:B------:R-:W-:Y:S01]  /*06c0*/  IMAD.SHL.U32 R3, R3, 0x2, RZ ;  /* 0x0000000203037824 */ /* 0x000fe200078e00ff */
[----:B------:R-:W-:-:S02]  /*06d0*/  SHF.L.U32 R7, R7, 0x2, RZ ;  /* 0x0000000207077819 */ /* 0x000fc400000006ff */
[----:B------:R-:W-:Y:S02]  /*06e0*/  LOP3.LUT R9, R9, R6, RZ, 0xfc, !PT ;  /* 0x0000000609097212 */ /* 0x000fe400078efcff */
[----:B------:R-:W-:Y:S02]  /*06f0*/  SGXT.U32 R6, R8, 0x4 ;  /* 0x000000040806781a */ /* 0x000fe40000000000 */
[----:B------:R-:W-:Y:S01]  /*0700*/  SGXT.U32 R8, R10, 0x2 ;  /* 0x000000020a08781a */ /* 0x000fe20000000000 */
[----:B------:R-:W-:Y:S01]  /*0710*/  IMAD R2, R9, 0x12, R2 ;  /* 0x0000001209027824 */ /* 0x000fe200078e0202 */
[----:B------:R-:W-:Y:S02]  /*0720*/  LOP3.LUT R3, R3, 0xe, RZ, 0xc0, !PT ;  /* 0x0000000e03037812 */ /* 0x000fe400078ec0ff */
[----:B------:R-:W-:Y:S02]  /*0730*/  LOP3.LUT R6, R6, UR4, RZ, 0xfc, !PT ;  /* 0x0000000406067c12 */ /* 0x000fe4000f8efcff */
[----:B------:R-:W-:-:S02]  /*0740*/  LOP3.LUT R8, R7, R8, RZ, 0xfc, !PT ;  /* 0x0000000807087212 */ /* 0x000fc400078efcff */
[----:B------:R-:W-:Y:S01]  /*0750*/  LOP3.LUT R7, R0, R3, RZ, 0xfc, !PT ;  /* 0x0000000300077212 */ /* 0x000fe200078efcff */
[----:B------:R-:W-:Y:S01]  /*0760*/  STS [R2.X4], R5 ;  /* 0x0000000502007388 */ /* 0x000fe20000004800 */
[----:B------:R-:W-:Y:S01]  /*0770*/  ISETP.GE.AND P0, PT, R6, c[0x0][0x178], PT ;  /* 0x00005e0006007a0c */ /* 0x000fe20003f06270 */
[----:B------:R-:W-:Y:S02]  /*0780*/  IMAD R8, R8, 0x12, R3 ;  /* 0x0000001208087824 */ /* 0x000fe400078e0203 */
[----:B------:R-:W-:Y:S04]  /*0790*/  STS [R2.X4+0x240], R4 ;  /* 0x0002400402007388 */ /* 0x000fe80000004800 */
[----:B------:R-:W-:Y:S05]  /*07a0*/  BAR.SYNC 0x0 ;  /* 0x0000000000007b1d */ /* 0x000fea0000000000 */
[----:B------:R-:W-:-:S12]  /*07b0*/  ISETP.LT.AND P0, PT, R7, c[0x0][0x17c], !P0 ;  /* 0x00005f0007007a0c */ /* 0x000fd80004701270 */
[----:B------:R-:W-:Y:S05]  /*07c0*/  @!P0 EXIT ;  /* 0x000000000000894d */ /* 0x000fea0003800000 */
[----:B------:R-:W0:Y:S01]  /*07d0*/  LDS.U.64 R8, [R8.X4] ;  /* 0x0000000008087984 */ /* 0x000e220000005a00 */
[----:B------:R-:W-:Y:S02]  /*07e0*/  IMAD.MOV.U32 R3, RZ, RZ, 0x4 ;  /* 0x00000004ff037424 */ /* 0x000fe400078e00ff */
[----:B------:R-:W-:-:S04]  /*07f0*/  IMAD R2, R6, c[0x0][0x18c], RZ ;  /* 0x0000630006027a24 */ /* 0x000fc800078e02ff */
[----:B------:R-:W-:-:S06]  /*0800*/  IMAD.WIDE R2, R2, R3, c[0x0][0x170] ;  /* 0x00005c0002027625 */ /* 0x000fcc00078e0203 */
[----:B------:R-:W-:-:S08]  /*0810*/  IMAD.WIDE R2, R7, 0x4, R2 ;  /* 0x0000000407027825 */ /* 0x000fd000078e0202 */
[----:B0-----:R-:W-:Y:S01]  /*0820*/  STG.E.64.SYS [R2], R8 ;  /* 0x0000000802007386 */ /* 0x001fe2000010eb00 */
[----:B------:R-:W-:Y:S05]  /*0830*/  EXIT ;  /* 0x000000000000794d */ /* 0x000fea0003800000 */
.L_x_4:
[----:B------:R-:W-:-:S00]  /*0840*/  BRA `(.L_x_4) ;  /* 0xfffffff000007947 */ /* 0x000fc0000383ffff */
[----:B------:R-:W-:-:S00]  /*0850*/  NOP ;  /* 0x0000000000007918 */ /* 0x000fc00000000000 */
[----:B------:R-:W-:-:S00]  /*0860*/  NOP ;  /* 0x0000000000007918 */ /* 0x000fc00000000000 */
[----:B------:R-:W-:-:S00]  /*0870*/  NOP ;  /* 0x0000000000007918 */ /* 0x000fc00000000000 */
.L_x_5:


//--------------------- .nv.shared.matmul_kernel  --------------------------
	.section	.nv.shared.matmul_kernel,"aw",@nobits
	.sectionflags	@""
	.align	16
